	.headerflags	@"EF_CUDA_TEXMODE_UNIFIED EF_CUDA_64BIT_ADDRESS EF_CUDA_ACCELERATORS EF_CUDA_SM90 EF_CUDA_VIRTUAL_SM(EF_CUDA_SM90)"
	.elftype	@"ET_EXEC"


//--------------------- .nv.info                  --------------------------
	.section	.nv.info,"",@"SHT_CUDA_INFO"
	.align	4


	//----- nvinfo : EIATTR_REGCOUNT
	.align		4
        /*0000*/ 	.byte	0x04, 0x2f
        /*0002*/ 	.short	(.L_1 - .L_0)
	.align		4
.L_0:
        /*0004*/ 	.word	index@(triton_poi_fused_convolution_relu_0)
        /*0008*/ 	.word	0x0000000c


	//----- nvinfo : EIATTR_MIN_STACK_SIZE
	.align		4
.L_1:
        /*000c*/ 	.byte	0x04, 0x12
        /*000e*/ 	.short	(.L_3 - .L_2)
	.align		4
.L_2:
        /*0010*/ 	.word	index@(triton_poi_fused_convolution_relu_0)
        /*0014*/ 	.word	0x00000000


	//----- nvinfo : EIATTR_FRAME_SIZE
	.align		4
.L_3:
        /*0018*/ 	.byte	0x04, 0x11
        /*001a*/ 	.short	(.L_5 - .L_4)
	.align		4
.L_4:
        /*001c*/ 	.word	index@(triton_poi_fused_convolution_relu_0)
        /*0020*/ 	.word	0x00000000


	//----- nvinfo : EIATTR_MIN_STACK_SIZE
	.align		4
.L_5:
        /*0024*/ 	.byte	0x04, 0x12
        /*0026*/ 	.short	(.L_7 - .L_6)
	.align		4
.L_6:
        /*0028*/ 	.word	index@(triton_poi_fused_convolution_relu_0)
        /*002c*/ 	.word	0x00000000
.L_7:


//--------------------- .nv.info.triton_poi_fused_convolution_relu_0 --------------------------
	.section	.nv.info.triton_poi_fused_convolution_relu_0,"",@"SHT_CUDA_INFO"
	.sectionflags	@""
	.align	4


	//----- nvinfo : EIATTR_CUDA_API_VERSION
	.align		4
        /*0000*/ 	.byte	0x04, 0x37
        /*0002*/ 	.short	(.L_9 - .L_8)
.L_8:
        /*0004*/ 	.word	0x0000007c


	//----- nvinfo : EIATTR_KPARAM_INFO
	.align		4
.L_9:
        /*0008*/ 	.byte	0x04, 0x17
        /*000a*/ 	.short	(.L_11 - .L_10)
.L_10:
        /*000c*/ 	.word	0x00000000
        /*0010*/ 	.short	0x0002
        /*0012*/ 	.short	0x0010
        /*0014*/ 	.byte	0x00, 0xf0, 0x11, 0x00


	//----- nvinfo : EIATTR_KPARAM_INFO
	.align		4
.L_11:
        /*0018*/ 	.byte	0x04, 0x17
        /*001a*/ 	.short	(.L_13 - .L_12)
.L_12:
        /*001c*/ 	.word	0x00000000
        /*0020*/ 	.short	0x0001
        /*0022*/ 	.short	0x0008
        /*0024*/ 	.byte	0x00, 0xf4, 0x21, 0x00


	//----- nvinfo : EIATTR_KPARAM_INFO
	.align		4
.L_13:
        /*0028*/ 	.byte	0x04, 0x17
        /*002a*/ 	.short	(.L_15 - .L_14)
.L_14:
        /*002c*/ 	.word	0x00000000
        /*0030*/ 	.short	0x0000
        /*0032*/ 	.short	0x0000
        /*0034*/ 	.byte	0x00, 0xf4, 0x21, 0x00


	//----- nvinfo : EIATTR_SPARSE_MMA_MASK
	.align		4
.L_15:
        /*0038*/ 	.byte	0x03, 0x50
        /*003a*/ 	.short	0x0000


	//----- nvinfo : EIATTR_MAXREG_COUNT
	.align		4
        /*003c*/ 	.byte	0x03, 0x1b
        /*003e*/ 	.short	0x00ff


	//----- nvinfo : EIATTR_EXIT_INSTR_OFFSETS
	.align		4
        /*0040*/ 	.byte	0x04, 0x1c
        /*0042*/ 	.short	(.L_17 - .L_16)


	//   ....[0]....
.L_16:
        /*0044*/ 	.word	0x00000180


	//   ....[1]....
        /*0048*/ 	.word	0x000001a0


	//----- nvinfo : EIATTR_REQNTID
	.align		4
.L_17:
        /*004c*/ 	.byte	0x04, 0x10
        /*004e*/ 	.short	(.L_19 - .L_18)
.L_18:
        /*0050*/ 	.word	0x00000080
        /*0054*/ 	.word	0x00000001
        /*0058*/ 	.word	0x00000001


	//----- nvinfo : EIATTR_CBANK_PARAM_SIZE
	.align		4
.L_19:
        /*005c*/ 	.byte	0x03, 0x19
        /*005e*/ 	.short	0x0014


	//----- nvinfo : EIATTR_PARAM_CBANK
	.align		4
        /*0060*/ 	.byte	0x04, 0x0a
        /*0062*/ 	.short	(.L_21 - .L_20)
	.align		4
.L_20:
        /*0064*/ 	.word	index@(.nv.constant0.triton_poi_fused_convolution_relu_0)
        /*0068*/ 	.short	0x0210
        /*006a*/ 	.short	0x0014


	//----- nvinfo : EIATTR_SW_WAR
	.align		4
.L_21:
        /*006c*/ 	.byte	0x04, 0x36
        /*006e*/ 	.short	(.L_23 - .L_22)
.L_22:
        /*0070*/ 	.word	0x00000008
.L_23:


//--------------------- .nv.callgraph             --------------------------
	.section	.nv.callgraph,"",@"SHT_CUDA_CALLGRAPH"
	.align	4
	.sectionentsize	8
	.align		4
        /*0000*/ 	.word	0x00000000
	.align		4
        /*0004*/ 	.word	0xffffffff
	.align		4
        /*0008*/ 	.word	0x00000000
	.align		4
        /*000c*/ 	.word	0xfffffffe
	.align		4
        /*0010*/ 	.word	0x00000000
	.align		4
        /*0014*/ 	.word	0xfffffffd
	.align		4
        /*0018*/ 	.word	0x00000000
	.align		4
        /*001c*/ 	.word	0xfffffffc


//--------------------- .text.triton_poi_fused_convolution_relu_0 --------------------------
	.section	.text.triton_poi_fused_convolution_relu_0,"ax",@progbits
	.align	128
        .global         triton_poi_fused_convolution_relu_0
        .type           triton_poi_fused_convolution_relu_0,@function
        .size           triton_poi_fused_convolution_relu_0,(.L_x_1 - triton_poi_fused_convolution_relu_0)
        .other          triton_poi_fused_convolution_relu_0,@"STO_CUDA_ENTRY STV_DEFAULT"
triton_poi_fused_convolution_relu_0:
.text.triton_poi_fused_convolution_relu_0:
[----:B------:R-:W0:Y:S02]  /*0000*/  LDC R1, c[0x0][0x28] ;  /* 0x00000a00ff017b82 */ /* 0x000e240000000800 */
[----:B------:R-:W1:Y:S01]  /*0010*/  S2R R0, SR_TID.X ;  /* 0x0000000000007919 */ /* 0x000e620000002100 */
[----:B------:R-:W2:Y:S01]  /*0020*/  LDC.64 R2, c[0x0][0x210] ;  /* 0x00008400ff027b82 */ /* 0x000ea20000000a00 */
[----:B------:R-:W-:Y:S01]  /*0030*/  ULDC.64 UR4, c[0x0][0x208] ;  /* 0x0000820000047ab9 */ /* 0x000fe20000000a00 */
[----:B------:R-:W3:Y:S06]  /*0040*/  S2R R7, SR_CTAID.X ;  /* 0x0000000000077919 */ /* 0x000eec0000002500 */
[----:B------:R-:W4:Y:S01]  /*0050*/  LDC.64 R4, c[0x0][0x218] ;  /* 0x00008600ff047b82 */ /* 0x000f220000000a00 */
[----:B-1----:R-:W-:-:S05]  /*0060*/  LOP3.LUT R0, R0, 0x7f, RZ, 0xc0, !PT ;  /* 0x0000007f00007812 */ /* 0x002fca00078ec0ff */
[----:B---3--:R-:W-:-:S04]  /*0070*/  IMAD R7, R7, 0x80, R0 ;  /* 0x0000008007077824 */ /* 0x008fc800078e0200 */
[C---:B------:R-:W-:Y:S01]  /*0080*/  IMAD.HI R0, R7.reuse, 0x51eb851f, RZ ;  /* 0x51eb851f07007827 */ /* 0x040fe200078e02ff */
[----:B------:R-:W-:-:S03]  /*0090*/  ISETP.GE.AND P1, PT, R7, 0x190, PT ;  /* 0x000001900700780c */ /* 0x000fc60003f26270 */
[----:B--2---:R-:W-:Y:S01]  /*00a0*/  IMAD.WIDE R2, R7, 0x4, R2 ;  /* 0x0000000407027825 */ /* 0x004fe200078e0202 */
[----:B------:R-:W-:-:S03]  /*00b0*/  SHF.R.U32.HI R9, RZ, 0x1f, R0 ;  /* 0x0000001fff097819 */ /* 0x000fc60000011600 */
[----:B------:R-:W-:Y:S01]  /*00c0*/  IMAD.MOV.U32 R7, RZ, RZ, RZ ;  /* 0x000000ffff077224 */ /* 0x000fe200078e00ff */
[----:B------:R-:W-:-:S04]  /*00d0*/  LEA.HI.SX32 R9, R0, R9, 0x1d ;  /* 0x0000000900097211 */ /* 0x000fc800078feaff */
[----:B------:R-:W-:-:S04]  /*00e0*/  LEA.HI R0, R9, R9, RZ, 0x2 ;  /* 0x0000000909007211 */ /* 0x000fc800078f10ff */
[----:B------:R-:W-:-:S05]  /*00f0*/  LOP3.LUT R0, R0, 0xfffffffc, RZ, 0xc0, !PT ;  /* 0xfffffffc00007812 */ /* 0x000fca00078ec0ff */
[----:B------:R-:W-:Y:S02]  /*0100*/  IMAD.IADD R9, R9, 0x1, -R0 ;  /* 0x0000000109097824 */ /* 0x000fe400078e0a00 */
[----:B------:R-:W-:Y:S02]  /*0110*/  IMAD.MOV.U32 R0, RZ, RZ, RZ ;  /* 0x000000ffff007224 */ /* 0x000fe400078e00ff */
[----:B----4-:R-:W-:-:S04]  /*0120*/  IMAD.WIDE R4, R9, 0x4, R4 ;  /* 0x0000000409047825 */ /* 0x010fc800078e0204 */
[----:B------:R-:W2:Y:S04]  /*0130*/  @!P1 LDG.E R0, desc[UR4][R2.64] ;  /* 0x0000000402009981 */ /* 0x000ea8000c1e1900 */
[----:B------:R-:W2:Y:S02]  /*0140*/  @!P1 LDG.E.EL R7, desc[UR4][R4.64] ;  /* 0x0000000404079981 */ /* 0x000ea4000c2e1900 */
[----:B--2---:R-:W-:Y:S01]  /*0150*/  FADD R6, R7, R0 ;  /* 0x0000000007067221 */ /* 0x004fe20000000000 */
[----:B------:R-:W-:-:S04]  /*0160*/  FSETP.GEU.AND P0, PT, R0, -R7, PT ;  /* 0x800000070000720b */ /* 0x000fc80003f0e000 */
[----:B------:R-:W-:Y:S01]  /*0170*/  FSEL R7, R6, RZ, P0 ;  /* 0x000000ff06077208 */ /* 0x000fe20000000000 */
[----:B------:R-:W-:Y:S08]  /*0180*/  @P1 EXIT ;  /* 0x000000000000194d */ /* 0x000ff00003800000 */
[----:B------:R-:W-:Y:S01]  /*0190*/  STG.E desc[UR4][R2.64], R7 ;  /* 0x0000000702007986 */ /* 0x000fe2000c101904 */
[----:B------:R-:W-:Y:S05]  /*01a0*/  EXIT ;  /* 0x000000000000794d */ /* 0x000fea0003800000 */
.L_x_0:
[----:B------:R-:W-:-:S00]  /*01b0*/  BRA `(.L_x_0) ;  /* 0xfffffffc00fc7947 */ /* 0x000fc0000383ffff */
[----:B------:R-:W-:-:S00]  /*01c0*/  NOP ;  /* 0x0000000000007918 */ /* 0x000fc00000000000 */
        /* <DEDUP_REMOVED lines=11> */
.L_x_1:


//--------------------- .nv.constant0.triton_poi_fused_convolution_relu_0 --------------------------
	.section	.nv.constant0.triton_poi_fused_convolution_relu_0,"a",@progbits
	.sectionflags	@""
	.align	4
.nv.constant0.triton_poi_fused_convolution_relu_0:
	.zero		548
